	.headerflags	@"EF_CUDA_TEXMODE_UNIFIED EF_CUDA_64BIT_ADDRESS EF_CUDA_ACCELERATORS EF_CUDA_SM90 EF_CUDA_VIRTUAL_SM(EF_CUDA_SM90)"
	.elftype	@"ET_EXEC"


//--------------------- .nv.info                  --------------------------
	.section	.nv.info,"",@"SHT_CUDA_INFO"
	.align	4


	//----- nvinfo : EIATTR_REGCOUNT
	.align		4
        /*0000*/ 	.byte	0x04, 0x2f
        /*0002*/ 	.short	(.L_3 - .L_2)
	.align		4
.L_2:
        /*0004*/ 	.word	index@(triton_poi_fused__native_batch_norm_legit_no_training_add_relu_19)
        /*0008*/ 	.word	0x00000014


	//----- nvinfo : EIATTR_MIN_STACK_SIZE
	.align		4
.L_3:
        /*000c*/ 	.byte	0x04, 0x12
        /*000e*/ 	.short	(.L_5 - .L_4)
	.align		4
.L_4:
        /*0010*/ 	.word	index@(triton_poi_fused__native_batch_norm_legit_no_training_add_relu_19)
        /*0014*/ 	.word	0x00000000


	//----- nvinfo : EIATTR_FRAME_SIZE
	.align		4
.L_5:
        /*0018*/ 	.byte	0x04, 0x11
        /*001a*/ 	.short	(.L_7 - .L_6)
	.align		4
.L_6:
        /*001c*/ 	.word	index@(triton_poi_fused__native_batch_norm_legit_no_training_add_relu_19)
        /*0020*/ 	.word	0x00000000


	//----- nvinfo : EIATTR_MIN_STACK_SIZE
	.align		4
.L_7:
        /*0024*/ 	.byte	0x04, 0x12
        /*0026*/ 	.short	(.L_9 - .L_8)
	.align		4
.L_8:
        /*0028*/ 	.word	index@(triton_poi_fused__native_batch_norm_legit_no_training_add_relu_19)
        /*002c*/ 	.word	0x00000000
.L_9:


//--------------------- .nv.info.triton_poi_fused__native_batch_norm_legit_no_training_add_relu_19 --------------------------
	.section	.nv.info.triton_poi_fused__native_batch_norm_legit_no_training_add_relu_19,"",@"SHT_CUDA_INFO"
	.sectionflags	@""
	.align	4


	//----- nvinfo : EIATTR_CUDA_API_VERSION
	.align		4
        /*0000*/ 	.byte	0x04, 0x37
        /*0002*/ 	.short	(.L_11 - .L_10)
.L_10:
        /*0004*/ 	.word	0x0000007c


	//----- nvinfo : EIATTR_KPARAM_INFO
	.align		4
.L_11:
        /*0008*/ 	.byte	0x04, 0x17
        /*000a*/ 	.short	(.L_13 - .L_12)
.L_12:
        /*000c*/ 	.word	0x00000000
        /*0010*/ 	.short	0x0007
        /*0012*/ 	.short	0x0038
        /*0014*/ 	.byte	0x00, 0xf0, 0x11, 0x00


	//----- nvinfo : EIATTR_KPARAM_INFO
	.align		4
.L_13:
        /*0018*/ 	.byte	0x04, 0x17
        /*001a*/ 	.short	(.L_15 - .L_14)
.L_14:
        /*001c*/ 	.word	0x00000000
        /*0020*/ 	.short	0x0006
        /*0022*/ 	.short	0x0030
        /*0024*/ 	.byte	0x00, 0xf4, 0x21, 0x00


	//----- nvinfo : EIATTR_KPARAM_INFO
	.align		4
.L_15:
        /*0028*/ 	.byte	0x04, 0x17
        /*002a*/ 	.short	(.L_17 - .L_16)
.L_16:
        /*002c*/ 	.word	0x00000000
        /*0030*/ 	.short	0x0005
        /*0032*/ 	.short	0x0028
        /*0034*/ 	.byte	0x00, 0xf4, 0x21, 0x00


	//----- nvinfo : EIATTR_KPARAM_INFO
	.align		4
.L_17:
        /*0038*/ 	.byte	0x04, 0x17
        /*003a*/ 	.short	(.L_19 - .L_18)
.L_18:
        /*003c*/ 	.word	0x00000000
        /*0040*/ 	.short	0x0004
        /*0042*/ 	.short	0x0020
        /*0044*/ 	.byte	0x00, 0xf4, 0x21, 0x00


	//----- nvinfo : EIATTR_KPARAM_INFO
	.align		4
.L_19:
        /*0048*/ 	.byte	0x04, 0x17
        /*004a*/ 	.short	(.L_21 - .L_20)
.L_20:
        /*004c*/ 	.word	0x00000000
        /*0050*/ 	.short	0x0003
        /*0052*/ 	.short	0x0018
        /*0054*/ 	.byte	0x00, 0xf4, 0x21, 0x00


	//----- nvinfo : EIATTR_KPARAM_INFO
	.align		4
.L_21:
        /*0058*/ 	.byte	0x04, 0x17
        /*005a*/ 	.short	(.L_23 - .L_22)
.L_22:
        /*005c*/ 	.word	0x00000000
        /*0060*/ 	.short	0x0002
        /*0062*/ 	.short	0x0010
        /*0064*/ 	.byte	0x00, 0xf4, 0x21, 0x00


	//----- nvinfo : EIATTR_KPARAM_INFO
	.align		4
.L_23:
        /*0068*/ 	.byte	0x04, 0x17
        /*006a*/ 	.short	(.L_25 - .L_24)
.L_24:
        /*006c*/ 	.word	0x00000000
        /*0070*/ 	.short	0x0001
        /*0072*/ 	.short	0x0008
        /*0074*/ 	.byte	0x00, 0xf4, 0x21, 0x00


	//----- nvinfo : EIATTR_KPARAM_INFO
	.align		4
.L_25:
        /*0078*/ 	.byte	0x04, 0x17
        /*007a*/ 	.short	(.L_27 - .L_26)
.L_26:
        /*007c*/ 	.word	0x00000000
        /*0080*/ 	.short	0x0000
        /*0082*/ 	.short	0x0000
        /*0084*/ 	.byte	0x00, 0xf4, 0x21, 0x00


	//----- nvinfo : EIATTR_SPARSE_MMA_MASK
	.align		4
.L_27:
        /*0088*/ 	.byte	0x03, 0x50
        /*008a*/ 	.short	0x0000


	//----- nvinfo : EIATTR_MAXREG_COUNT
	.align		4
        /*008c*/ 	.byte	0x03, 0x1b
        /*008e*/ 	.short	0x00ff


	//----- nvinfo : EIATTR_EXIT_INSTR_OFFSETS
	.align		4
        /*0090*/ 	.byte	0x04, 0x1c
        /*0092*/ 	.short	(.L_29 - .L_28)


	//   ....[0]....
.L_28:
        /*0094*/ 	.word	0x00000420


	//----- nvinfo : EIATTR_REQNTID
	.align		4
.L_29:
        /*0098*/ 	.byte	0x04, 0x10
        /*009a*/ 	.short	(.L_31 - .L_30)
.L_30:
        /*009c*/ 	.word	0x00000080
        /*00a0*/ 	.word	0x00000001
        /*00a4*/ 	.word	0x00000001


	//----- nvinfo : EIATTR_CBANK_PARAM_SIZE
	.align		4
.L_31:
        /*00a8*/ 	.byte	0x03, 0x19
        /*00aa*/ 	.short	0x003c


	//----- nvinfo : EIATTR_PARAM_CBANK
	.align		4
        /*00ac*/ 	.byte	0x04, 0x0a
        /*00ae*/ 	.short	(.L_33 - .L_32)
	.align		4
.L_32:
        /*00b0*/ 	.word	index@(.nv.constant0.triton_poi_fused__native_batch_norm_legit_no_training_add_relu_19)
        /*00b4*/ 	.short	0x0210
        /*00b6*/ 	.short	0x003c


	//----- nvinfo : EIATTR_SW_WAR
	.align		4
.L_33:
        /*00b8*/ 	.byte	0x04, 0x36
        /*00ba*/ 	.short	(.L_35 - .L_34)
.L_34:
        /*00bc*/ 	.word	0x00000008
.L_35:


//--------------------- .nv.callgraph             --------------------------
	.section	.nv.callgraph,"",@"SHT_CUDA_CALLGRAPH"
	.align	4
	.sectionentsize	8
	.align		4
        /*0000*/ 	.word	0x00000000
	.align		4
        /*0004*/ 	.word	0xffffffff
	.align		4
        /*0008*/ 	.word	0x00000000
	.align		4
        /*000c*/ 	.word	0xfffffffe
	.align		4
        /*0010*/ 	.word	0x00000000
	.align		4
        /*0014*/ 	.word	0xfffffffd
	.align		4
        /*0018*/ 	.word	0x00000000
	.align		4
        /*001c*/ 	.word	0xfffffffc


//--------------------- .nv.constant4             --------------------------
	.section	.nv.constant4,"a",@progbits
	.align	8
	.align		8
.nv.constant4:
        /*0000*/ 	.dword	_$_str
	.align		8
        /*0008*/ 	.dword	_$_str_$_2


//--------------------- .text.triton_poi_fused__native_batch_norm_legit_no_training_add_relu_19 --------------------------
	.section	.text.triton_poi_fused__native_batch_norm_legit_no_training_add_relu_19,"ax",@progbits
	.align	128
        .global         triton_poi_fused__native_batch_norm_legit_no_training_add_relu_19
        .type           triton_poi_fused__native_batch_norm_legit_no_training_add_relu_19,@function
        .size           triton_poi_fused__native_batch_norm_legit_no_training_add_relu_19,(.L_x_1 - triton_poi_fused__native_batch_norm_legit_no_training_add_relu_19)
        .other          triton_poi_fused__native_batch_norm_legit_no_training_add_relu_19,@"STO_CUDA_ENTRY STV_DEFAULT"
triton_poi_fused__native_batch_norm_legit_no_training_add_relu_19:
.text.triton_poi_fused__native_batch_norm_legit_no_training_add_relu_19:
[----:B------:R-:W-:Y:S01]  /*0000*/  LDC R1, c[0x0][0x28] ;  /* 0x00000a00ff017b82 */ /* 0x000fe20000000800 */
[----:B------:R-:W1:Y:S07]  /*0010*/  S2R R0, SR_TID.X ;  /* 0x0000000000007919 */ /* 0x000e6e0000002100 */
[----:B------:R-:W2:Y:S01]  /*0020*/  LDC.64 R2, c[0x0][0x220] ;  /* 0x00008800ff027b82 */ /* 0x000ea20000000a00 */
[----:B------:R-:W-:Y:S01]  /*0030*/  ULDC.64 UR4, c[0x0][0x208] ;  /* 0x0000820000047ab9 */ /* 0x000fe20000000a00 */
[----:B------:R-:W3:Y:S06]  /*0040*/  S2R R7, SR_CTAID.X ;  /* 0x0000000000077919 */ /* 0x000eec0000002500 */
[----:B------:R-:W4:Y:S08]  /*0050*/  LDC.64 R8, c[0x0][0x228] ;  /* 0x00008a00ff087b82 */ /* 0x000f300000000a00 */
[----:B------:R-:W5:Y:S08]  /*0060*/  LDC.64 R10, c[0x0][0x230] ;  /* 0x00008c00ff0a7b82 */ /* 0x000f700000000a00 */
[----:B------:R-:W4:Y:S01]  /*0070*/  LDC.64 R12, c[0x0][0x238] ;  /* 0x00008e00ff0c7b82 */ /* 0x000f220000000a00 */
[----:B-1----:R-:W-:-:S02]  /*0080*/  SHF.L.U32 R0, R0, 0x1, RZ ;  /* 0x0000000100007819 */ /* 0x002fc400000006ff */
[----:B---3--:R-:W-:Y:S02]  /*0090*/  SHF.R.S32.HI R5, RZ, 0x17, R7 ;  /* 0x00000017ff057819 */ /* 0x008fe40000011407 */
[----:B------:R-:W-:Y:S02]  /*00a0*/  LOP3.LUT R0, R0, 0xfe, RZ, 0xc0, !PT ;  /* 0x000000fe00007812 */ /* 0x000fe400078ec0ff */
[----:B------:R-:W-:Y:S02]  /*00b0*/  SGXT R5, R5, 0x1 ;  /* 0x000000010505781a */ /* 0x000fe40000000200 */
[----:B------:R-:W-:Y:S02]  /*00c0*/  LEA R0, R7, R0, 0x8 ;  /* 0x0000000007007211 */ /* 0x000fe400078e40ff */
[----:B------:R-:W1:Y:S02]  /*00d0*/  LDC.64 R6, c[0x0][0x218] ;  /* 0x00008600ff067b82 */ /* 0x000e640000000a00 */
[----:B------:R-:W-:-:S04]  /*00e0*/  LEA.HI R5, R5, R0, RZ, 0x8 ;  /* 0x0000000005057211 */ /* 0x000fc800078f40ff */
[----:B------:R-:W-:-:S04]  /*00f0*/  LOP3.LUT R5, R5, 0xffffff00, RZ, 0xc0, !PT ;  /* 0xffffff0005057812 */ /* 0x000fc800078ec0ff */
[----:B------:R-:W-:Y:S02]  /*0100*/  IADD3 R15, R0, -R5, RZ ;  /* 0x80000005000f7210 */ /* 0x000fe40007ffe0ff */
[----:B------:R-:W3:Y:S03]  /*0110*/  LDC.64 R4, c[0x0][0x210] ;  /* 0x00008400ff047b82 */ /* 0x000ee60000000a00 */
[----:B--2---:R-:W-:-:S06]  /*0120*/  IMAD.WIDE R2, R15, 0x4, R2 ;  /* 0x000000040f027825 */ /* 0x004fcc00078e0202 */
[----:B------:R-:W2:Y:S01]  /*0130*/  LDG.E.EL.64 R2, desc[UR4][R2.64] ;  /* 0x0000000402027981 */ /* 0x000ea2000c2e1b00 */
[----:B-1----:R-:W-:-:S04]  /*0140*/  IMAD.WIDE R6, R15, 0x4, R6 ;  /* 0x000000040f067825 */ /* 0x002fc800078e0206 */
[C---:B----4-:R-:W-:Y:S02]  /*0150*/  IMAD.WIDE R8, R15.reuse, 0x4, R8 ;  /* 0x000000040f087825 */ /* 0x050fe400078e0208 */
[----:B------:R-:W4:Y:S02]  /*0160*/  LDG.E.EL.64 R6, desc[UR4][R6.64] ;  /* 0x0000000406067981 */ /* 0x000f24000c2e1b00 */
[----:B-----5:R-:W-:Y:S02]  /*0170*/  IMAD.WIDE R10, R15, 0x4, R10 ;  /* 0x000000040f0a7825 */ /* 0x020fe400078e020a */
[----:B------:R-:W5:Y:S02]  /*0180*/  LDG.E.EL.64 R8, desc[UR4][R8.64] ;  /* 0x0000000408087981 */ /* 0x000f64000c2e1b00 */
[C---:B---3--:R-:W-:Y:S02]  /*0190*/  IMAD.WIDE R4, R0.reuse, 0x4, R4 ;  /* 0x0000000400047825 */ /* 0x048fe400078e0204 */
[----:B------:R-:W5:Y:S04]  /*01a0*/  LDG.E.EL.64 R10, desc[UR4][R10.64] ;  /* 0x000000040a0a7981 */ /* 0x000f68000c2e1b00 */
[----:B------:R-:W4:Y:S01]  /*01b0*/  LDG.E.64 R4, desc[UR4][R4.64] ;  /* 0x0000000404047981 */ /* 0x000f22000c1e1b00 */
[----:B0-----:R-:W-:-:S06]  /*01c0*/  IMAD.WIDE R12, R0, 0x4, R12 ;  /* 0x00000004000c7825 */ /* 0x001fcc00078e020c */
[----:B------:R-:W3:Y:S01]  /*01d0*/  LDG.E.64 R12, desc[UR4][R12.64] ;  /* 0x000000040c0c7981 */ /* 0x000ee2000c1e1b00 */
[----:B------:R-:W-:Y:S01]  /*01e0*/  HFMA2.MMA R16, -RZ, RZ, 1.625, 0 ;  /* 0x3e800000ff107435 */ /* 0x000fe200000001ff */
[----:B--2---:R-:W-:Y:S01]  /*01f0*/  FADD R2, R2, 9.9999997473787516356e-06 ;  /* 0x3727c5ac02027421 */ /* 0x004fe20000000000 */
[----:B------:R-:W-:-:S03]  /*0200*/  FADD R3, R3, 9.9999997473787516356e-06 ;  /* 0x3727c5ac03037421 */ /* 0x000fc60000000000 */
[----:B------:R-:W0:Y:S08]  /*0210*/  MUFU.SQRT R14, R2 ;  /* 0x00000002000e7308 */ /* 0x000e300000002000 */
[----:B------:R1:W2:Y:S01]  /*0220*/  MUFU.SQRT R15, R3 ;  /* 0x00000003000f7308 */ /* 0x0002a20000002000 */
[C---:B0-----:R-:W-:Y:S02]  /*0230*/  FSETP.GT.AND P0, PT, R14.reuse, 8.50705917302346158658e+37, PT ;  /* 0x7e8000000e00780b */ /* 0x041fe40003f04000 */
[----:B------:R-:W-:Y:S01]  /*0240*/  FSETP.GEU.AND P2, PT, R14, 1.175494350822287508e-38, PT ;  /* 0x008000000e00780b */ /* 0x000fe20003f4e000 */
[----:B-1----:R-:W0:Y:S01]  /*0250*/  LDC.64 R2, c[0x0][0x240] ;  /* 0x00009000ff027b82 */ /* 0x002e220000000a00 */
[----:B--2---:R-:W-:-:S02]  /*0260*/  FSETP.GT.AND P1, PT, R15, 8.50705917302346158658e+37, PT ;  /* 0x7e8000000f00780b */ /* 0x004fc40003f24000 */
[----:B------:R-:W-:-:S07]  /*0270*/  FSETP.GEU.AND P3, PT, R15, 1.175494350822287508e-38, PT ;  /* 0x008000000f00780b */ /* 0x000fce0003f6e000 */
[----:B------:R-:W-:-:S04]  /*0280*/  @P0 FMUL R14, R14, 0.25 ;  /* 0x3e8000000e0e0820 */ /* 0x000fc80000400000 */
[----:B------:R-:W-:Y:S01]  /*0290*/  @!P2 FMUL R14, R14, 16777216 ;  /* 0x4b8000000e0ea820 */ /* 0x000fe20000400000 */
[----:B------:R-:W-:-:S04]  /*02a0*/  @P1 FMUL R15, R15, 0.25 ;  /* 0x3e8000000f0f1820 */ /* 0x000fc80000400000 */
[----:B------:R-:W-:Y:S01]  /*02b0*/  @!P3 FMUL R15, R15, 16777216 ;  /* 0x4b8000000f0fb820 */ /* 0x000fe20000400000 */
[----:B------:R-:W1:Y:S01]  /*02c0*/  MUFU.RCP R14, R14 ;  /* 0x0000000e000e7308 */ /* 0x000e620000001000 */
[----:B------:R-:W-:-:S07]  /*02d0*/  FSEL R17, R16, 1, P0 ;  /* 0x3f80000010117808 */ /* 0x000fce0000000000 */
[----:B------:R-:W2:Y:S01]  /*02e0*/  MUFU.RCP R15, R15 ;  /* 0x0000000f000f7308 */ /* 0x000ea20000001000 */
[----:B------:R-:W-:Y:S01]  /*02f0*/  FSEL R16, R16, 1, P1 ;  /* 0x3f80000010107808 */ /* 0x000fe20000800000 */
[----:B------:R-:W-:Y:S01]  /*0300*/  @!P2 FMUL R17, R17, 16777216 ;  /* 0x4b8000001111a820 */ /* 0x000fe20000400000 */
[----:B----4-:R-:W-:-:S03]  /*0310*/  FADD R4, R4, -R6 ;  /* 0x8000000604047221 */ /* 0x010fc60000000000 */
[----:B------:R-:W-:Y:S01]  /*0320*/  @!P3 FMUL R16, R16, 16777216 ;  /* 0x4b8000001010b820 */ /* 0x000fe20000400000 */
[----:B-1----:R-:W-:Y:S01]  /*0330*/  FMUL R17, R14, R17 ;  /* 0x000000110e117220 */ /* 0x002fe20000400000 */
[----:B------:R-:W-:-:S03]  /*0340*/  FADD R5, R5, -R7 ;  /* 0x8000000705057221 */ /* 0x000fc60000000000 */
[----:B------:R-:W-:Y:S01]  /*0350*/  FMUL R17, R4, R17 ;  /* 0x0000001104117220 */ /* 0x000fe20000400000 */
[----:B--2---:R-:W-:-:S03]  /*0360*/  FMUL R16, R15, R16 ;  /* 0x000000100f107220 */ /* 0x004fc60000400000 */
[----:B-----5:R-:W-:Y:S01]  /*0370*/  FFMA R17, R8, R17, R10 ;  /* 0x0000001108117223 */ /* 0x020fe2000000000a */
[----:B------:R-:W-:-:S04]  /*0380*/  FMUL R16, R5, R16 ;  /* 0x0000001005107220 */ /* 0x000fc80000400000 */
[----:B------:R-:W-:Y:S01]  /*0390*/  FFMA R16, R9, R16, R11 ;  /* 0x0000001009107223 */ /* 0x000fe2000000000b */
[----:B---3--:R-:W-:Y:S01]  /*03a0*/  FSETP.GEU.AND P0, PT, R17, -R12, PT ;  /* 0x8000000c1100720b */ /* 0x008fe20003f0e000 */
[----:B------:R-:W-:Y:S02]  /*03b0*/  FADD R12, R12, R17 ;  /* 0x000000110c0c7221 */ /* 0x000fe40000000000 */
[----:B------:R-:W-:Y:S01]  /*03c0*/  FADD R4, R13, R16 ;  /* 0x000000100d047221 */ /* 0x000fe20000000000 */
[----:B------:R-:W-:Y:S01]  /*03d0*/  FSETP.GEU.AND P1, PT, R16, -R13, PT ;  /* 0x8000000d1000720b */ /* 0x000fe20003f2e000 */
[----:B0-----:R-:W-:Y:S01]  /*03e0*/  IMAD.WIDE R2, R0, 0x4, R2 ;  /* 0x0000000400027825 */ /* 0x001fe200078e0202 */
[----:B------:R-:W-:Y:S02]  /*03f0*/  FSEL R12, R12, RZ, P0 ;  /* 0x000000ff0c0c7208 */ /* 0x000fe40000000000 */
[----:B------:R-:W-:-:S05]  /*0400*/  FSEL R13, R4, RZ, P1 ;  /* 0x000000ff040d7208 */ /* 0x000fca0000800000 */
[----:B------:R-:W-:Y:S01]  /*0410*/  STG.E.64 desc[UR4][R2.64], R12 ;  /* 0x0000000c02007986 */ /* 0x000fe2000c101b04 */
[----:B------:R-:W-:Y:S05]  /*0420*/  EXIT ;  /* 0x000000000000794d */ /* 0x000fea0003800000 */
.L_x_0:
[----:B------:R-:W-:-:S00]  /*0430*/  BRA `(.L_x_0) ;  /* 0xfffffffc00fc7947 */ /* 0x000fc0000383ffff */
[----:B------:R-:W-:-:S00]  /*0440*/  NOP ;  /* 0x0000000000007918 */ /* 0x000fc00000000000 */
        /* <DEDUP_REMOVED lines=11> */
.L_x_1:


//--------------------- .nv.global.init           --------------------------
	.section	.nv.global.init,"aw",@progbits
.nv.global.init:
	.type		_$_str,@object
	.size		_$_str,(_$_str_$_2 - _$_str)
_$_str:
        /*0000*/ 	.byte	0x5f, 0x5f, 0x43, 0x55, 0x44, 0x41, 0x5f, 0x46, 0x54, 0x5a, 0x00
	.type		_$_str_$_2,@object
	.size		_$_str_$_2,(.L_1 - _$_str_$_2)
_$_str_$_2:
        /*000b*/ 	.byte	0x5f, 0x5f, 0x43, 0x55, 0x44, 0x41, 0x5f, 0x50, 0x52, 0x45, 0x43, 0x5f, 0x53, 0x51, 0x52, 0x54
        /*001b*/ 	.byte	0x00
.L_1:


//--------------------- .nv.constant0.triton_poi_fused__native_batch_norm_legit_no_training_add_relu_19 --------------------------
	.section	.nv.constant0.triton_poi_fused__native_batch_norm_legit_no_training_add_relu_19,"a",@progbits
	.sectionflags	@""
	.align	4
.nv.constant0.triton_poi_fused__native_batch_norm_legit_no_training_add_relu_19:
	.zero		588
